	.headerflags	@"EF_CUDA_TEXMODE_UNIFIED EF_CUDA_64BIT_ADDRESS EF_CUDA_ACCELERATORS EF_CUDA_SM90 EF_CUDA_VIRTUAL_SM(EF_CUDA_SM90)"
	.elftype	@"ET_EXEC"


//--------------------- .nv.info                  --------------------------
	.section	.nv.info,"",@"SHT_CUDA_INFO"
	.align	4


	//----- nvinfo : EIATTR_REGCOUNT
	.align		4
        /*0000*/ 	.byte	0x04, 0x2f
        /*0002*/ 	.short	(.L_1 - .L_0)
	.align		4
.L_0:
        /*0004*/ 	.word	index@(triton_poi_fused_add_4)
        /*0008*/ 	.word	0x0000000a


	//----- nvinfo : EIATTR_MIN_STACK_SIZE
	.align		4
.L_1:
        /*000c*/ 	.byte	0x04, 0x12
        /*000e*/ 	.short	(.L_3 - .L_2)
	.align		4
.L_2:
        /*0010*/ 	.word	index@(triton_poi_fused_add_4)
        /*0014*/ 	.word	0x00000000


	//----- nvinfo : EIATTR_FRAME_SIZE
	.align		4
.L_3:
        /*0018*/ 	.byte	0x04, 0x11
        /*001a*/ 	.short	(.L_5 - .L_4)
	.align		4
.L_4:
        /*001c*/ 	.word	index@(triton_poi_fused_add_4)
        /*0020*/ 	.word	0x00000000


	//----- nvinfo : EIATTR_MIN_STACK_SIZE
	.align		4
.L_5:
        /*0024*/ 	.byte	0x04, 0x12
        /*0026*/ 	.short	(.L_7 - .L_6)
	.align		4
.L_6:
        /*0028*/ 	.word	index@(triton_poi_fused_add_4)
        /*002c*/ 	.word	0x00000000
.L_7:


//--------------------- .nv.info.triton_poi_fused_add_4 --------------------------
	.section	.nv.info.triton_poi_fused_add_4,"",@"SHT_CUDA_INFO"
	.sectionflags	@""
	.align	4


	//----- nvinfo : EIATTR_CUDA_API_VERSION
	.align		4
        /*0000*/ 	.byte	0x04, 0x37
        /*0002*/ 	.short	(.L_9 - .L_8)
.L_8:
        /*0004*/ 	.word	0x0000007c


	//----- nvinfo : EIATTR_KPARAM_INFO
	.align		4
.L_9:
        /*0008*/ 	.byte	0x04, 0x17
        /*000a*/ 	.short	(.L_11 - .L_10)
.L_10:
        /*000c*/ 	.word	0x00000000
        /*0010*/ 	.short	0x0002
        /*0012*/ 	.short	0x0010
        /*0014*/ 	.byte	0x00, 0xf0, 0x11, 0x00


	//----- nvinfo : EIATTR_KPARAM_INFO
	.align		4
.L_11:
        /*0018*/ 	.byte	0x04, 0x17
        /*001a*/ 	.short	(.L_13 - .L_12)
.L_12:
        /*001c*/ 	.word	0x00000000
        /*0020*/ 	.short	0x0001
        /*0022*/ 	.short	0x0008
        /*0024*/ 	.byte	0x00, 0xf4, 0x21, 0x00


	//----- nvinfo : EIATTR_KPARAM_INFO
	.align		4
.L_13:
        /*0028*/ 	.byte	0x04, 0x17
        /*002a*/ 	.short	(.L_15 - .L_14)
.L_14:
        /*002c*/ 	.word	0x00000000
        /*0030*/ 	.short	0x0000
        /*0032*/ 	.short	0x0000
        /*0034*/ 	.byte	0x00, 0xf4, 0x21, 0x00


	//----- nvinfo : EIATTR_SPARSE_MMA_MASK
	.align		4
.L_15:
        /*0038*/ 	.byte	0x03, 0x50
        /*003a*/ 	.short	0x0000


	//----- nvinfo : EIATTR_MAXREG_COUNT
	.align		4
        /*003c*/ 	.byte	0x03, 0x1b
        /*003e*/ 	.short	0x00ff


	//----- nvinfo : EIATTR_EXIT_INSTR_OFFSETS
	.align		4
        /*0040*/ 	.byte	0x04, 0x1c
        /*0042*/ 	.short	(.L_17 - .L_16)


	//   ....[0]....
.L_16:
        /*0044*/ 	.word	0x00000100


	//   ....[1]....
        /*0048*/ 	.word	0x00000120


	//----- nvinfo : EIATTR_REQNTID
	.align		4
.L_17:
        /*004c*/ 	.byte	0x04, 0x10
        /*004e*/ 	.short	(.L_19 - .L_18)
.L_18:
        /*0050*/ 	.word	0x00000080
        /*0054*/ 	.word	0x00000001
        /*0058*/ 	.word	0x00000001


	//----- nvinfo : EIATTR_CBANK_PARAM_SIZE
	.align		4
.L_19:
        /*005c*/ 	.byte	0x03, 0x19
        /*005e*/ 	.short	0x0014


	//----- nvinfo : EIATTR_PARAM_CBANK
	.align		4
        /*0060*/ 	.byte	0x04, 0x0a
        /*0062*/ 	.short	(.L_21 - .L_20)
	.align		4
.L_20:
        /*0064*/ 	.word	index@(.nv.constant0.triton_poi_fused_add_4)
        /*0068*/ 	.short	0x0210
        /*006a*/ 	.short	0x0014


	//----- nvinfo : EIATTR_SW_WAR
	.align		4
.L_21:
        /*006c*/ 	.byte	0x04, 0x36
        /*006e*/ 	.short	(.L_23 - .L_22)
.L_22:
        /*0070*/ 	.word	0x00000008
.L_23:


//--------------------- .nv.callgraph             --------------------------
	.section	.nv.callgraph,"",@"SHT_CUDA_CALLGRAPH"
	.align	4
	.sectionentsize	8
	.align		4
        /*0000*/ 	.word	0x00000000
	.align		4
        /*0004*/ 	.word	0xffffffff
	.align		4
        /*0008*/ 	.word	0x00000000
	.align		4
        /*000c*/ 	.word	0xfffffffe
	.align		4
        /*0010*/ 	.word	0x00000000
	.align		4
        /*0014*/ 	.word	0xfffffffd
	.align		4
        /*0018*/ 	.word	0x00000000
	.align		4
        /*001c*/ 	.word	0xfffffffc


//--------------------- .text.triton_poi_fused_add_4 --------------------------
	.section	.text.triton_poi_fused_add_4,"ax",@progbits
	.align	128
        .global         triton_poi_fused_add_4
        .type           triton_poi_fused_add_4,@function
        .size           triton_poi_fused_add_4,(.L_x_1 - triton_poi_fused_add_4)
        .other          triton_poi_fused_add_4,@"STO_CUDA_ENTRY STV_DEFAULT"
triton_poi_fused_add_4:
.text.triton_poi_fused_add_4:
[----:B------:R-:W0:Y:S02]  /*0000*/  LDC R1, c[0x0][0x28] ;  /* 0x00000a00ff017b82 */ /* 0x000e240000000800 */
[----:B------:R-:W1:Y:S01]  /*0010*/  S2R R0, SR_TID.X ;  /* 0x0000000000007919 */ /* 0x000e620000002100 */
[----:B------:R-:W2:Y:S01]  /*0020*/  LDC.64 R4, c[0x0][0x218] ;  /* 0x00008600ff047b82 */ /* 0x000ea20000000a00 */
[----:B------:R-:W-:Y:S01]  /*0030*/  ULDC.64 UR4, c[0x0][0x208] ;  /* 0x0000820000047ab9 */ /* 0x000fe20000000a00 */
[----:B------:R-:W3:Y:S06]  /*0040*/  S2R R7, SR_CTAID.X ;  /* 0x0000000000077919 */ /* 0x000eec0000002500 */
[----:B------:R-:W4:Y:S01]  /*0050*/  LDC.64 R2, c[0x0][0x210] ;  /* 0x00008400ff027b82 */ /* 0x000f220000000a00 */
[----:B-1----:R-:W-:-:S04]  /*0060*/  LOP3.LUT R0, R0, 0x7f, RZ, 0xc0, !PT ;  /* 0x0000007f00007812 */ /* 0x002fc800078ec0ff */
[----:B---3--:R-:W-:Y:S02]  /*0070*/  LEA R7, R7, R0, 0x7 ;  /* 0x0000000007077211 */ /* 0x008fe400078e38ff */
[----:B------:R-:W-:Y:S02]  /*0080*/  MOV R0, RZ ;  /* 0x000000ff00007202 */ /* 0x000fe40000000f00 */
[C---:B------:R-:W-:Y:S01]  /*0090*/  ISETP.GE.AND P0, PT, R7.reuse, 0x100, PT ;  /* 0x000001000700780c */ /* 0x040fe20003f06270 */
[----:B--2---:R-:W-:-:S04]  /*00a0*/  IMAD.WIDE R4, R7, 0x4, R4 ;  /* 0x0000000407047825 */ /* 0x004fc800078e0204 */
[----:B----4-:R-:W-:Y:S01]  /*00b0*/  IMAD.WIDE R2, R7, 0x4, R2 ;  /* 0x0000000407027825 */ /* 0x010fe200078e0202 */
[----:B------:R-:W-:-:S07]  /*00c0*/  HFMA2.MMA R7, -RZ, RZ, 0, 0 ;  /* 0x00000000ff077435 */ /* 0x000fce00000001ff */
[----:B------:R-:W2:Y:S04]  /*00d0*/  @!P0 LDG.E R0, desc[UR4][R2.64] ;  /* 0x0000000402008981 */ /* 0x000ea8000c1e1900 */
[----:B------:R-:W2:Y:S02]  /*00e0*/  @!P0 LDG.E R7, desc[UR4][R4.64] ;  /* 0x0000000404078981 */ /* 0x000ea4000c1e1900 */
[----:B--2---:R-:W-:Y:S01]  /*00f0*/  FADD R7, R7, R0 ;  /* 0x0000000007077221 */ /* 0x004fe20000000000 */
[----:B------:R-:W-:Y:S06]  /*0100*/  @P0 EXIT ;  /* 0x000000000000094d */ /* 0x000fec0003800000 */
[----:B------:R-:W-:Y:S01]  /*0110*/  STG.E desc[UR4][R2.64], R7 ;  /* 0x0000000702007986 */ /* 0x000fe2000c101904 */
[----:B------:R-:W-:Y:S05]  /*0120*/  EXIT ;  /* 0x000000000000794d */ /* 0x000fea0003800000 */
.L_x_0:
[----:B------:R-:W-:-:S00]  /*0130*/  BRA `(.L_x_0) ;  /* 0xfffffffc00fc7947 */ /* 0x000fc0000383ffff */
[----:B------:R-:W-:-:S00]  /*0140*/  NOP ;  /* 0x0000000000007918 */ /* 0x000fc00000000000 */
        /* <DEDUP_REMOVED lines=11> */
.L_x_1:


//--------------------- .nv.constant0.triton_poi_fused_add_4 --------------------------
	.section	.nv.constant0.triton_poi_fused_add_4,"a",@progbits
	.sectionflags	@""
	.align	4
.nv.constant0.triton_poi_fused_add_4:
	.zero		548
